	.headerflags	@"EF_CUDA_TEXMODE_UNIFIED EF_CUDA_64BIT_ADDRESS EF_CUDA_ACCELERATORS EF_CUDA_SM90 EF_CUDA_VIRTUAL_SM(EF_CUDA_SM90)"
	.elftype	@"ET_EXEC"


//--------------------- .nv.info                  --------------------------
	.section	.nv.info,"",@"SHT_CUDA_INFO"
	.align	4


	//----- nvinfo : EIATTR_REGCOUNT
	.align		4
        /*0000*/ 	.byte	0x04, 0x2f
        /*0002*/ 	.short	(.L_3 - .L_2)
	.align		4
.L_2:
        /*0004*/ 	.word	index@(triton_poi_fused__native_batch_norm_legit_no_training_add_relu_52)
        /*0008*/ 	.word	0x00000030


	//----- nvinfo : EIATTR_MIN_STACK_SIZE
	.align		4
.L_3:
        /*000c*/ 	.byte	0x04, 0x12
        /*000e*/ 	.short	(.L_5 - .L_4)
	.align		4
.L_4:
        /*0010*/ 	.word	index@(triton_poi_fused__native_batch_norm_legit_no_training_add_relu_52)
        /*0014*/ 	.word	0x00000000


	//----- nvinfo : EIATTR_FRAME_SIZE
	.align		4
.L_5:
        /*0018*/ 	.byte	0x04, 0x11
        /*001a*/ 	.short	(.L_7 - .L_6)
	.align		4
.L_6:
        /*001c*/ 	.word	index@(triton_poi_fused__native_batch_norm_legit_no_training_add_relu_52)
        /*0020*/ 	.word	0x00000000


	//----- nvinfo : EIATTR_MIN_STACK_SIZE
	.align		4
.L_7:
        /*0024*/ 	.byte	0x04, 0x12
        /*0026*/ 	.short	(.L_9 - .L_8)
	.align		4
.L_8:
        /*0028*/ 	.word	index@(triton_poi_fused__native_batch_norm_legit_no_training_add_relu_52)
        /*002c*/ 	.word	0x00000000
.L_9:


//--------------------- .nv.info.triton_poi_fused__native_batch_norm_legit_no_training_add_relu_52 --------------------------
	.section	.nv.info.triton_poi_fused__native_batch_norm_legit_no_training_add_relu_52,"",@"SHT_CUDA_INFO"
	.sectionflags	@""
	.align	4


	//----- nvinfo : EIATTR_CUDA_API_VERSION
	.align		4
        /*0000*/ 	.byte	0x04, 0x37
        /*0002*/ 	.short	(.L_11 - .L_10)
.L_10:
        /*0004*/ 	.word	0x0000007c


	//----- nvinfo : EIATTR_KPARAM_INFO
	.align		4
.L_11:
        /*0008*/ 	.byte	0x04, 0x17
        /*000a*/ 	.short	(.L_13 - .L_12)
.L_12:
        /*000c*/ 	.word	0x00000000
        /*0010*/ 	.short	0x000b
        /*0012*/ 	.short	0x0058
        /*0014*/ 	.byte	0x00, 0xf0, 0x11, 0x00


	//----- nvinfo : EIATTR_KPARAM_INFO
	.align		4
.L_13:
        /*0018*/ 	.byte	0x04, 0x17
        /*001a*/ 	.short	(.L_15 - .L_14)
.L_14:
        /*001c*/ 	.word	0x00000000
        /*0020*/ 	.short	0x000a
        /*0022*/ 	.short	0x0050
        /*0024*/ 	.byte	0x00, 0xf4, 0x21, 0x00


	//----- nvinfo : EIATTR_KPARAM_INFO
	.align		4
.L_15:
        /*0028*/ 	.byte	0x04, 0x17
        /*002a*/ 	.short	(.L_17 - .L_16)
.L_16:
        /*002c*/ 	.word	0x00000000
        /*0030*/ 	.short	0x0009
        /*0032*/ 	.short	0x0048
        /*0034*/ 	.byte	0x00, 0xf4, 0x21, 0x00


	//----- nvinfo : EIATTR_KPARAM_INFO
	.align		4
.L_17:
        /*0038*/ 	.byte	0x04, 0x17
        /*003a*/ 	.short	(.L_19 - .L_18)
.L_18:
        /*003c*/ 	.word	0x00000000
        /*0040*/ 	.short	0x0008
        /*0042*/ 	.short	0x0040
        /*0044*/ 	.byte	0x00, 0xf4, 0x21, 0x00


	//----- nvinfo : EIATTR_KPARAM_INFO
	.align		4
.L_19:
        /*0048*/ 	.byte	0x04, 0x17
        /*004a*/ 	.short	(.L_21 - .L_20)
.L_20:
        /*004c*/ 	.word	0x00000000
        /*0050*/ 	.short	0x0007
        /*0052*/ 	.short	0x0038
        /*0054*/ 	.byte	0x00, 0xf4, 0x21, 0x00


	//----- nvinfo : EIATTR_KPARAM_INFO
	.align		4
.L_21:
        /*0058*/ 	.byte	0x04, 0x17
        /*005a*/ 	.short	(.L_23 - .L_22)
.L_22:
        /*005c*/ 	.word	0x00000000
        /*0060*/ 	.short	0x0006
        /*0062*/ 	.short	0x0030
        /*0064*/ 	.byte	0x00, 0xf4, 0x21, 0x00


	//----- nvinfo : EIATTR_KPARAM_INFO
	.align		4
.L_23:
        /*0068*/ 	.byte	0x04, 0x17
        /*006a*/ 	.short	(.L_25 - .L_24)
.L_24:
        /*006c*/ 	.word	0x00000000
        /*0070*/ 	.short	0x0005
        /*0072*/ 	.short	0x0028
        /*0074*/ 	.byte	0x00, 0xf4, 0x21, 0x00


	//----- nvinfo : EIATTR_KPARAM_INFO
	.align		4
.L_25:
        /*0078*/ 	.byte	0x04, 0x17
        /*007a*/ 	.short	(.L_27 - .L_26)
.L_26:
        /*007c*/ 	.word	0x00000000
        /*0080*/ 	.short	0x0004
        /*0082*/ 	.short	0x0020
        /*0084*/ 	.byte	0x00, 0xf4, 0x21, 0x00


	//----- nvinfo : EIATTR_KPARAM_INFO
	.align		4
.L_27:
        /*0088*/ 	.byte	0x04, 0x17
        /*008a*/ 	.short	(.L_29 - .L_28)
.L_28:
        /*008c*/ 	.word	0x00000000
        /*0090*/ 	.short	0x0003
        /*0092*/ 	.short	0x0018
        /*0094*/ 	.byte	0x00, 0xf4, 0x21, 0x00


	//----- nvinfo : EIATTR_KPARAM_INFO
	.align		4
.L_29:
        /*0098*/ 	.byte	0x04, 0x17
        /*009a*/ 	.short	(.L_31 - .L_30)
.L_30:
        /*009c*/ 	.word	0x00000000
        /*00a0*/ 	.short	0x0002
        /*00a2*/ 	.short	0x0010
        /*00a4*/ 	.byte	0x00, 0xf4, 0x21, 0x00


	//----- nvinfo : EIATTR_KPARAM_INFO
	.align		4
.L_31:
        /*00a8*/ 	.byte	0x04, 0x17
        /*00aa*/ 	.short	(.L_33 - .L_32)
.L_32:
        /*00ac*/ 	.word	0x00000000
        /*00b0*/ 	.short	0x0001
        /*00b2*/ 	.short	0x0008
        /*00b4*/ 	.byte	0x00, 0xf4, 0x21, 0x00


	//----- nvinfo : EIATTR_KPARAM_INFO
	.align		4
.L_33:
        /*00b8*/ 	.byte	0x04, 0x17
        /*00ba*/ 	.short	(.L_35 - .L_34)
.L_34:
        /*00bc*/ 	.word	0x00000000
        /*00c0*/ 	.short	0x0000
        /*00c2*/ 	.short	0x0000
        /*00c4*/ 	.byte	0x00, 0xf4, 0x21, 0x00


	//----- nvinfo : EIATTR_SPARSE_MMA_MASK
	.align		4
.L_35:
        /*00c8*/ 	.byte	0x03, 0x50
        /*00ca*/ 	.short	0x0000


	//----- nvinfo : EIATTR_MAXREG_COUNT
	.align		4
        /*00cc*/ 	.byte	0x03, 0x1b
        /*00ce*/ 	.short	0x00ff


	//----- nvinfo : EIATTR_EXIT_INSTR_OFFSETS
	.align		4
        /*00d0*/ 	.byte	0x04, 0x1c
        /*00d2*/ 	.short	(.L_37 - .L_36)


	//   ....[0]....
.L_36:
        /*00d4*/ 	.word	0x000012d0


	//----- nvinfo : EIATTR_REQNTID
	.align		4
.L_37:
        /*00d8*/ 	.byte	0x04, 0x10
        /*00da*/ 	.short	(.L_39 - .L_38)
.L_38:
        /*00dc*/ 	.word	0x00000080
        /*00e0*/ 	.word	0x00000001
        /*00e4*/ 	.word	0x00000001


	//----- nvinfo : EIATTR_CBANK_PARAM_SIZE
	.align		4
.L_39:
        /*00e8*/ 	.byte	0x03, 0x19
        /*00ea*/ 	.short	0x005c


	//----- nvinfo : EIATTR_PARAM_CBANK
	.align		4
        /*00ec*/ 	.byte	0x04, 0x0a
        /*00ee*/ 	.short	(.L_41 - .L_40)
	.align		4
.L_40:
        /*00f0*/ 	.word	index@(.nv.constant0.triton_poi_fused__native_batch_norm_legit_no_training_add_relu_52)
        /*00f4*/ 	.short	0x0210
        /*00f6*/ 	.short	0x005c


	//----- nvinfo : EIATTR_SW_WAR
	.align		4
.L_41:
        /*00f8*/ 	.byte	0x04, 0x36
        /*00fa*/ 	.short	(.L_43 - .L_42)
.L_42:
        /*00fc*/ 	.word	0x00000008
.L_43:


//--------------------- .nv.callgraph             --------------------------
	.section	.nv.callgraph,"",@"SHT_CUDA_CALLGRAPH"
	.align	4
	.sectionentsize	8
	.align		4
        /*0000*/ 	.word	0x00000000
	.align		4
        /*0004*/ 	.word	0xffffffff
	.align		4
        /*0008*/ 	.word	0x00000000
	.align		4
        /*000c*/ 	.word	0xfffffffe
	.align		4
        /*0010*/ 	.word	0x00000000
	.align		4
        /*0014*/ 	.word	0xfffffffd
	.align		4
        /*0018*/ 	.word	0x00000000
	.align		4
        /*001c*/ 	.word	0xfffffffc


//--------------------- .nv.constant4             --------------------------
	.section	.nv.constant4,"a",@progbits
	.align	8
	.align		8
.nv.constant4:
        /*0000*/ 	.dword	_$_str
	.align		8
        /*0008*/ 	.dword	_$_str_$_2


//--------------------- .text.triton_poi_fused__native_batch_norm_legit_no_training_add_relu_52 --------------------------
	.section	.text.triton_poi_fused__native_batch_norm_legit_no_training_add_relu_52,"ax",@progbits
	.align	128
        .global         triton_poi_fused__native_batch_norm_legit_no_training_add_relu_52
        .type           triton_poi_fused__native_batch_norm_legit_no_training_add_relu_52,@function
        .size           triton_poi_fused__native_batch_norm_legit_no_training_add_relu_52,(.L_x_1 - triton_poi_fused__native_batch_norm_legit_no_training_add_relu_52)
        .other          triton_poi_fused__native_batch_norm_legit_no_training_add_relu_52,@"STO_CUDA_ENTRY STV_DEFAULT"
triton_poi_fused__native_batch_norm_legit_no_training_add_relu_52:
.text.triton_poi_fused__native_batch_norm_legit_no_training_add_relu_52:
[----:B------:R-:W-:Y:S01]  /*0000*/  LDC R1, c[0x0][0x28] ;  /* 0x00000a00ff017b82 */ /* 0x000fe20000000800 */
[----:B------:R-:W1:Y:S07]  /*0010*/  S2R R0, SR_TID.X ;  /* 0x0000000000007919 */ /* 0x000e6e0000002100 */
[----:B------:R-:W2:Y:S01]  /*0020*/  LDC.64 R20, c[0x0][0x228] ;  /* 0x00008a00ff147b82 */ /* 0x000ea20000000a00 */
[----:B------:R-:W-:Y:S01]  /*0030*/  ULDC.64 UR4, c[0x0][0x208] ;  /* 0x0000820000047ab9 */ /* 0x000fe20000000a00 */
[----:B------:R-:W3:Y:S06]  /*0040*/  S2R R5, SR_CTAID.X ;  /* 0x0000000000057919 */ /* 0x000eec0000002500 */
[----:B------:R-:W4:Y:S08]  /*0050*/  LDC.64 R30, c[0x0][0x220] ;  /* 0x00008800ff1e7b82 */ /* 0x000f300000000a00 */
[----:B------:R-:W5:Y:S08]  /*0060*/  LDC.64 R28, c[0x0][0x218] ;  /* 0x00008600ff1c7b82 */ /* 0x000f700000000a00 */
[----:B------:R-:W5:Y:S01]  /*0070*/  LDC.64 R42, c[0x0][0x230] ;  /* 0x00008c00ff2a7b82 */ /* 0x000f620000000a00 */
[----:B-1----:R-:W-:-:S07]  /*0080*/  SHF.L.U32 R0, R0, 0x2, RZ ;  /* 0x0000000200007819 */ /* 0x002fce00000006ff */
[----:B------:R-:W1:Y:S01]  /*0090*/  LDC.64 R40, c[0x0][0x238] ;  /* 0x00008e00ff287b82 */ /* 0x000e620000000a00 */
[----:B---3--:R-:W-:Y:S02]  /*00a0*/  SHF.R.S32.HI R3, RZ, 0x15, R5 ;  /* 0x00000015ff037819 */ /* 0x008fe40000011405 */
[----:B------:R-:W-:Y:S02]  /*00b0*/  LOP3.LUT R0, R0, 0x1fc, RZ, 0xc0, !PT ;  /* 0x000001fc00007812 */ /* 0x000fe400078ec0ff */
[----:B------:R-:W-:Y:S02]  /*00c0*/  SGXT R3, R3, 0x1 ;  /* 0x000000010303781a */ /* 0x000fe40000000200 */
[----:B------:R-:W-:-:S04]  /*00d0*/  LEA R0, R5, R0, 0xa ;  /* 0x0000000005007211 */ /* 0x000fc800078e50ff */
[----:B------:R-:W-:-:S04]  /*00e0*/  LEA.HI R2, R3, R0, RZ, 0xd ;  /* 0x0000000003027211 */ /* 0x000fc800078f68ff */
[----:B------:R-:W-:-:S04]  /*00f0*/  LOP3.LUT R5, R2, 0xffffe000, RZ, 0xc0, !PT ;  /* 0xffffe00002057812 */ /* 0x000fc800078ec0ff */
[----:B------:R-:W-:-:S05]  /*0100*/  IADD3 R38, R0, -R5, RZ ;  /* 0x8000000500267210 */ /* 0x000fca0007ffe0ff */
[----:B--2---:R-:W-:-:S06]  /*0110*/  IMAD.WIDE R24, R38, 0x4, R20 ;  /* 0x0000000426187825 */ /* 0x004fcc00078e0214 */
[----:B------:R-:W2:Y:S01]  /*0120*/  LDG.E.EL.128 R24, desc[UR4][R24.64] ;  /* 0x0000000418187981 */ /* 0x000ea2000c2e1d00 */
[----:B----4-:R-:W-:-:S04]  /*0130*/  IMAD.WIDE R16, R38, 0x4, R30 ;  /* 0x0000000426107825 */ /* 0x010fc800078e021e */
[----:B-----5:R-:W-:Y:S02]  /*0140*/  IMAD.WIDE R28, R0, 0x4, R28 ;  /* 0x00000004001c7825 */ /* 0x020fe400078e021c */
[----:B------:R-:W3:Y:S04]  /*0150*/  LDG.E.EL.128 R16, desc[UR4][R16.64] ;  /* 0x0000000410107981 */ /* 0x000ee8000c2e1d00 */
[----:B------:R-:W3:Y:S01]  /*0160*/  LDG.E.128 R8, desc[UR4][R28.64] ;  /* 0x000000041c087981 */ /* 0x000ee2000c1e1d00 */
[----:B0-----:R-:W-:-:S04]  /*0170*/  IMAD.WIDE R4, R38, 0x4, R42 ;  /* 0x0000000426047825 */ /* 0x001fc800078e022a */
[----:B-1----:R-:W-:Y:S02]  /*0180*/  IMAD.WIDE R12, R38, 0x4, R40 ;  /* 0x00000004260c7825 */ /* 0x002fe400078e0228 */
[----:B------:R-:W4:Y:S04]  /*0190*/  LDG.E.EL.128 R4, desc[UR4][R4.64] ;  /* 0x0000000404047981 */ /* 0x000f28000c2e1d00 */
[----:B------:R-:W4:Y:S01]  /*01a0*/  LDG.E.EL.128 R12, desc[UR4][R12.64] ;  /* 0x000000040c0c7981 */ /* 0x000f22000c2e1d00 */
[----:B------:R-:W-:-:S04]  /*01b0*/  IADD3 R2, R0, 0x200, RZ ;  /* 0x0000020000027810 */ /* 0x000fc80007ffe0ff */
[----:B------:R-:W-:-:S04]  /*01c0*/  LEA.HI R3, R3, R2, RZ, 0xd ;  /* 0x0000000203037211 */ /* 0x000fc800078f68ff */
[----:B------:R-:W-:-:S04]  /*01d0*/  LOP3.LUT R37, R3, 0xffffe000, RZ, 0xc0, !PT ;  /* 0xffffe00003257812 */ /* 0x000fc800078ec0ff */
[----:B------:R-:W-:Y:S01]  /*01e0*/  IADD3 R37, R2, -R37, RZ ;  /* 0x8000002502257210 */ /* 0x000fe20007ffe0ff */
[----:B------:R-:W-:-:S04]  /*01f0*/  HFMA2.MMA R2, -RZ, RZ, 1.625, 0 ;  /* 0x3e800000ff027435 */ /* 0x000fc800000001ff */
[----:B------:R-:W-:-:S04]  /*0200*/  IMAD.WIDE R20, R37, 0x4, R20 ;  /* 0x0000000425147825 */ /* 0x000fc800078e0214 */
[----:B------:R-:W-:Y:S02]  /*0210*/  IMAD.WIDE R32, R37, 0x4, R30 ;  /* 0x0000000425207825 */ /* 0x000fe400078e021e */
[----:B------:R-:W5:Y:S04]  /*0220*/  LDG.E.128 R28, desc[UR4][R28.64+0x800] ;  /* 0x000800041c1c7981 */ /* 0x000f68000c1e1d00 */
[----:B------:R-:W5:Y:S01]  /*0230*/  LDG.E.EL.128 R32, desc[UR4][R32.64] ;  /* 0x0000000420207981 */ /* 0x000f62000c2e1d00 */
[----:B--2---:R-:W-:Y:S01]  /*0240*/  FADD R25, R25, 9.9999997473787516356e-06 ;  /* 0x3727c5ac19197421 */ /* 0x004fe20000000000 */
[----:B------:R-:W-:-:S03]  /*0250*/  FADD R23, R24, 9.9999997473787516356e-06 ;  /* 0x3727c5ac18177421 */ /* 0x000fc60000000000 */
[----:B------:R-:W0:Y:S08]  /*0260*/  MUFU.SQRT R24, R25 ;  /* 0x0000001900187308 */ /* 0x000e300000002000 */
[----:B------:R-:W1:Y:S01]  /*0270*/  MUFU.SQRT R22, R23 ;  /* 0x0000001700167308 */ /* 0x000e620000002000 */
[C---:B0-----:R-:W-:Y:S02]  /*0280*/  FSETP.GT.AND P1, PT, R24.reuse, 8.50705917302346158658e+37, PT ;  /* 0x7e8000001800780b */ /* 0x041fe40003f24000 */
[----:B------:R-:W-:-:S02]  /*0290*/  FSETP.GEU.AND P3, PT, R24, 1.175494350822287508e-38, PT ;  /* 0x008000001800780b */ /* 0x000fc40003f6e000 */
[C---:B-1----:R-:W-:Y:S02]  /*02a0*/  FSETP.GT.AND P0, PT, R22.reuse, 8.50705917302346158658e+37, PT ;  /* 0x7e8000001600780b */ /* 0x042fe40003f04000 */
[----:B------:R-:W-:-:S07]  /*02b0*/  FSETP.GEU.AND P2, PT, R22, 1.175494350822287508e-38, PT ;  /* 0x008000001600780b */ /* 0x000fce0003f4e000 */
[----:B------:R-:W-:-:S04]  /*02c0*/  @P1 FMUL R24, R24, 0.25 ;  /* 0x3e80000018181820 */ /* 0x000fc80000400000 */
[----:B------:R-:W-:Y:S01]  /*02d0*/  @!P3 FMUL R24, R24, 16777216 ;  /* 0x4b8000001818b820 */ /* 0x000fe20000400000 */
[----:B------:R-:W-:-:S04]  /*02e0*/  @P0 FMUL R22, R22, 0.25 ;  /* 0x3e80000016160820 */ /* 0x000fc80000400000 */
[----:B------:R-:W-:Y:S01]  /*02f0*/  @!P2 FMUL R22, R22, 16777216 ;  /* 0x4b8000001616a820 */ /* 0x000fe20000400000 */
[----:B------:R-:W-:Y:S01]  /*0300*/  MUFU.RCP R24, R24 ;  /* 0x0000001800187308 */ /* 0x000fe20000001000 */
[----:B---3--:R-:W-:Y:S01]  /*0310*/  FADD R8, R8, -R16 ;  /* 0x8000001008087221 */ /* 0x008fe20000000000 */
[----:B------:R-:W-:-:S06]  /*0320*/  FADD R9, R9, -R17 ;  /* 0x8000001109097221 */ /* 0x000fcc0000000000 */
[----:B------:R0:W1:Y:S01]  /*0330*/  MUFU.RCP R3, R22 ;  /* 0x0000001600037308 */ /* 0x0000620000001000 */
[C---:B------:R-:W-:Y:S02]  /*0340*/  FSEL R16, R2.reuse, 1, P0 ;  /* 0x3f80000002107808 */ /* 0x040fe40000000000 */
[----:B------:R-:W-:-:S03]  /*0350*/  FSEL R17, R2, 1, P1 ;  /* 0x3f80000002117808 */ /* 0x000fc60000800000 */
[----:B------:R-:W-:Y:S02]  /*0360*/  @!P2 FMUL R16, R16, 16777216 ;  /* 0x4b8000001010a820 */ /* 0x000fe40000400000 */
[----:B------:R-:W-:Y:S01]  /*0370*/  @!P3 FMUL R17, R17, 16777216 ;  /* 0x4b8000001111b820 */ /* 0x000fe20000400000 */
[----:B0-----:R-:W2:Y:S01]  /*0380*/  LDG.E.EL.128 R20, desc[UR4][R20.64] ;  /* 0x0000000414147981 */ /* 0x001ea2000c2e1d00 */
[----:B------:R-:W-:Y:S01]  /*0390*/  FADD R27, R27, 9.9999997473787516356e-06 ;  /* 0x3727c5ac1b1b7421 */ /* 0x000fe20000000000 */
[----:B-1----:R-:W-:Y:S01]  /*03a0*/  FMUL R3, R3, R16 ;  /* 0x0000001003037220 */ /* 0x002fe20000400000 */
[----:B------:R-:W-:Y:S01]  /*03b0*/  FMUL R16, R24, R17 ;  /* 0x0000001118107220 */ /* 0x000fe20000400000 */
[----:B------:R-:W-:Y:S02]  /*03c0*/  FADD R17, R26, 9.9999997473787516356e-06 ;  /* 0x3727c5ac1a117421 */ /* 0x000fe40000000000 */
[----:B------:R-:W0:Y:S08]  /*03d0*/  MUFU.SQRT R26, R27 ;  /* 0x0000001b001a7308 */ /* 0x000e300000002000 */
[----:B------:R-:W1:Y:S01]  /*03e0*/  MUFU.SQRT R25, R17 ;  /* 0x0000001100197308 */ /* 0x000e620000002000 */
[----:B0-----:R-:W-:-:S02]  /*03f0*/  FSETP.GT.AND P1, PT, R26, 8.50705917302346158658e+37, PT ;  /* 0x7e8000001a00780b */ /* 0x001fc40003f24000 */
[----:B------:R-:W-:Y:S02]  /*0400*/  FSETP.GEU.AND P3, PT, R26, 1.175494350822287508e-38, PT ;  /* 0x008000001a00780b */ /* 0x000fe40003f6e000 */
[C---:B-1----:R-:W-:Y:S02]  /*0410*/  FSETP.GT.AND P0, PT, R25.reuse, 8.50705917302346158658e+37, PT ;  /* 0x7e8000001900780b */ /* 0x042fe40003f04000 */
[----:B------:R-:W-:-:S07]  /*0420*/  FSETP.GEU.AND P2, PT, R25, 1.175494350822287508e-38, PT ;  /* 0x008000001900780b */ /* 0x000fce0003f4e000 */
[----:B------:R-:W-:-:S04]  /*0430*/  @P1 FMUL R26, R26, 0.25 ;  /* 0x3e8000001a1a1820 */ /* 0x000fc80000400000 */
[----:B------:R-:W-:Y:S01]  /*0440*/  @P0 FMUL R25, R25, 0.25 ;  /* 0x3e80000019190820 */ /* 0x000fe20000400000 */
[----:B------:R-:W-:-:S03]  /*0450*/  @!P3 FMUL R26, R26, 16777216 ;  /* 0x4b8000001a1ab820 */ /* 0x000fc60000400000 */
[----:B------:R-:W-:Y:S01]  /*0460*/  @!P2 FMUL R25, R25, 16777216 ;  /* 0x4b8000001919a820 */ /* 0x000fe20000400000 */
[----:B------:R-:W-:Y:S01]  /*0470*/  FMUL R3, R3, R8 ;  /* 0x0000000803037220 */ /* 0x000fe20000400000 */
[----:B------:R-:W-:Y:S01]  /*0480*/  FMUL R16, R16, R9 ;  /* 0x0000000910107220 */ /* 0x000fe20000400000 */
[----:B------:R-:W0:Y:S02]  /*0490*/  MUFU.RCP R24, R26 ;  /* 0x0000001a00187308 */ /* 0x000e240000001000 */
[----:B----4-:R-:W-:Y:S01]  /*04a0*/  FFMA R3, R4, R3, R12 ;  /* 0x0000000304037223 */ /* 0x010fe2000000000c */
[----:B------:R-:W-:Y:S01]  /*04b0*/  FFMA R36, R5, R16, R13 ;  /* 0x0000001005247223 */ /* 0x000fe2000000000d */
[----:B------:R-:W-:-:S04]  /*04c0*/  FADD R4, R10, -R18 ;  /* 0x800000120a047221 */ /* 0x000fc80000000000 */
[----:B------:R-:W1:Y:S01]  /*04d0*/  MUFU.RCP R25, R25 ;  /* 0x0000001900197308 */ /* 0x000e620000001000 */
[----:B------:R-:W-:Y:S01]  /*04e0*/  FADD R5, R11, -R19 ;  /* 0x800000130b057221 */ /* 0x000fe20000000000 */
[C---:B------:R-:W-:Y:S02]  /*04f0*/  FSEL R10, R2.reuse, 1, P0 ;  /* 0x3f800000020a7808 */ /* 0x040fe40000000000 */
[----:B------:R-:W-:Y:S01]  /*0500*/  FSEL R11, R2, 1, P1 ;  /* 0x3f800000020b7808 */ /* 0x000fe20000800000 */
[----:B------:R-:W-:-:S04]  /*0510*/  IMAD.WIDE R8, R37, 0x4, R42 ;  /* 0x0000000425087825 */ /* 0x000fc800078e022a */
[----:B------:R-:W-:Y:S01]  /*0520*/  @!P2 FMUL R10, R10, 16777216 ;  /* 0x4b8000000a0aa820 */ /* 0x000fe20000400000 */
[----:B------:R-:W3:Y:S01]  /*0530*/  LDC.64 R42, c[0x0][0x250] ;  /* 0x00009400ff2a7b82 */ /* 0x000ee20000000a00 */
[----:B------:R-:W-:Y:S01]  /*0540*/  @!P3 FMUL R11, R11, 16777216 ;  /* 0x4b8000000b0bb820 */ /* 0x000fe20000400000 */
[----:B------:R-:W-:-:S04]  /*0550*/  IMAD.WIDE R16, R37, 0x4, R40 ;  /* 0x0000000425107825 */ /* 0x000fc800078e0228 */
[----:B0-----:R-:W-:Y:S01]  /*0560*/  FMUL R24, R24, R11 ;  /* 0x0000000b18187220 */ /* 0x001fe20000400000 */
[----:B-1----:R-:W-:Y:S01]  /*0570*/  FMUL R25, R25, R10 ;  /* 0x0000000a19197220 */ /* 0x002fe20000400000 */
[----:B------:R-:W4:Y:S01]  /*0580*/  LDG.E.EL.128 R16, desc[UR4][R16.64] ;  /* 0x0000000410107981 */ /* 0x000f22000c2e1d00 */
[----:B------:R-:W0:Y:S03]  /*0590*/  LDC.64 R40, c[0x0][0x248] ;  /* 0x00009200ff287b82 */ /* 0x000e260000000a00 */
[----:B------:R-:W4:Y:S01]  /*05a0*/  LDG.E.EL.128 R8, desc[UR4][R8.64] ;  /* 0x0000000408087981 */ /* 0x000f22000c2e1d00 */
[----:B------:R-:W-:Y:S01]  /*05b0*/  FMUL R25, R25, R4 ;  /* 0x0000000419197220 */ /* 0x000fe20000400000 */
[----:B------:R-:W-:-:S03]  /*05c0*/  FMUL R24, R24, R5 ;  /* 0x0000000518187220 */ /* 0x000fc60000400000 */
[----:B------:R-:W1:Y:S01]  /*05d0*/  LDC.64 R4, c[0x0][0x240] ;  /* 0x00009000ff047b82 */ /* 0x000e620000000a00 */
[----:B-----5:R-:W-:Y:S01]  /*05e0*/  FADD R30, R30, -R34 ;  /* 0x800000221e1e7221 */ /* 0x020fe20000000000 */
[----:B------:R-:W-:Y:S01]  /*05f0*/  FADD R28, R28, -R32 ;  /* 0x800000201c1c7221 */ /* 0x000fe20000000000 */
[----:B------:R-:W-:Y:S01]  /*0600*/  FADD R33, R29, -R33 ;  /* 0x800000211d217221 */ /* 0x000fe20000000000 */
[----:B--2---:R-:W-:Y:S01]  /*0610*/  FADD R22, R22, 9.9999997473787516356e-06 ;  /* 0x3727c5ac16167421 */ /* 0x004fe20000000000 */
[----:B------:R-:W-:Y:S01]  /*0620*/  FADD R20, R20, 9.9999997473787516356e-06 ;  /* 0x3727c5ac14147421 */ /* 0x000fe20000000000 */
[----:B------:R-:W-:Y:S02]  /*0630*/  FADD R21, R21, 9.9999997473787516356e-06 ;  /* 0x3727c5ac15157421 */ /* 0x000fe40000000000 */
[----:B------:R-:W2:Y:S08]  /*0640*/  MUFU.SQRT R13, R22 ;  /* 0x00000016000d7308 */ /* 0x000eb00000002000 */
[----:B------:R-:W5:Y:S08]  /*0650*/  MUFU.SQRT R26, R20 ;  /* 0x00000014001a7308 */ /* 0x000f700000002000 */
[----:B------:R-:W0:Y:S01]  /*0660*/  MUFU.SQRT R12, R21 ;  /* 0x00000015000c7308 */ /* 0x000e220000002000 */
[----:B--2---:R-:W-:-:S02]  /*0670*/  FSETP.GT.AND P2, PT, R13, 8.50705917302346158658e+37, PT ;  /* 0x7e8000000d00780b */ /* 0x004fc40003f44000 */
[----:B------:R-:W-:Y:S02]  /*0680*/  FSETP.GEU.AND P5, PT, R13, 1.175494350822287508e-38, PT ;  /* 0x008000000d00780b */ /* 0x000fe40003fae000 */
[C---:B-----5:R-:W-:Y:S02]  /*0690*/  FSETP.GT.AND P0, PT, R26.reuse, 8.50705917302346158658e+37, PT ;  /* 0x7e8000001a00780b */ /* 0x060fe40003f04000 */
[----:B------:R-:W-:Y:S02]  /*06a0*/  FSETP.GEU.AND P3, PT, R26, 1.175494350822287508e-38, PT ;  /* 0x008000001a00780b */ /* 0x000fe40003f6e000 */
[C---:B0-----:R-:W-:Y:S02]  /*06b0*/  FSETP.GT.AND P1, PT, R12.reuse, 8.50705917302346158658e+37, PT ;  /* 0x7e8000000c00780b */ /* 0x041fe40003f24000 */
[----:B------:R-:W-:-:S03]  /*06c0*/  FSETP.GEU.AND P4, PT, R12, 1.175494350822287508e-38, PT ;  /* 0x008000000c00780b */ /* 0x000fc60003f8e000 */
[----:B------:R-:W-:-:S04]  /*06d0*/  @P2 FMUL R13, R13, 0.25 ;  /* 0x3e8000000d0d2820 */ /* 0x000fc80000400000 */
[----:B------:R-:W-:Y:S01]  /*06e0*/  @P0 FMUL R26, R26, 0.25 ;  /* 0x3e8000001a1a0820 */ /* 0x000fe20000400000 */
[----:B------:R-:W-:Y:S01]  /*06f0*/  @!P5 FMUL R13, R13, 16777216 ;  /* 0x4b8000000d0dd820 */ /* 0x000fe20000400000 */
[----:B------:R-:W-:Y:S02]  /*0700*/  FFMA R20, R6, R25, R14 ;  /* 0x0000001906147223 */ /* 0x000fe4000000000e */
[----:B------:R-:W-:Y:S01]  /*0710*/  @!P3 FMUL R26, R26, 16777216 ;  /* 0x4b8000001a1ab820 */ /* 0x000fe20000400000 */
[----:B------:R-:W-:Y:S01]  /*0720*/  @P1 FMUL R12, R12, 0.25 ;  /* 0x3e8000000c0c1820 */ /* 0x000fe20000400000 */
[----:B------:R-:W0:Y:S03]  /*0730*/  MUFU.RCP R25, R13 ;  /* 0x0000000d00197308 */ /* 0x000e260000001000 */
[----:B------:R-:W-:Y:S01]  /*0740*/  @!P4 FMUL R12, R12, 16777216 ;  /* 0x4b8000000c0cc820 */ /* 0x000fe20000400000 */
[----:B------:R-:W-:-:S04]  /*0750*/  FSEL R14, R2, 1, P2 ;  /* 0x3f800000020e7808 */ /* 0x000fc80001000000 */
[----:B------:R-:W2:Y:S01]  /*0760*/  MUFU.RCP R22, R26 ;  /* 0x0000001a00167308 */ /* 0x000ea20000001000 */
[----:B------:R-:W-:Y:S01]  /*0770*/  FFMA R21, R7, R24, R15 ;  /* 0x0000001807157223 */ /* 0x000fe2000000000f */
[----:B------:R-:W-:Y:S01]  /*0780*/  FSEL R7, R2, 1, P0 ;  /* 0x3f80000002077808 */ /* 0x000fe20000000000 */
[----:B------:R-:W-:-:S05]  /*0790*/  @!P5 FMUL R14, R14, 16777216 ;  /* 0x4b8000000e0ed820 */ /* 0x000fca0000400000 */
[----:B------:R-:W5:Y:S01]  /*07a0*/  MUFU.RCP R12, R12 ;  /* 0x0000000c000c7308 */ /* 0x000f620000001000 */
[----:B------:R-:W-:Y:S01]  /*07b0*/  FSEL R15, R2, 1, P1 ;  /* 0x3f800000020f7808 */ /* 0x000fe20000800000 */
[----:B------:R-:W-:Y:S01]  /*07c0*/  @!P3 FMUL R7, R7, 16777216 ;  /* 0x4b8000000707b820 */ /* 0x000fe20000400000 */
[----:B0-----:R-:W-:-:S03]  /*07d0*/  FMUL R25, R25, R14 ;  /* 0x0000000e19197220 */ /* 0x001fc60000400000 */
[----:B------:R-:W-:Y:S01]  /*07e0*/  @!P4 FMUL R15, R15, 16777216 ;  /* 0x4b8000000f0fc820 */ /* 0x000fe20000400000 */
[----:B--2---:R-:W-:Y:S01]  /*07f0*/  FMUL R7, R22, R7 ;  /* 0x0000000716077220 */ /* 0x004fe20000400000 */
[----:B------:R-:W-:Y:S02]  /*0800*/  FMUL R25, R25, R30 ;  /* 0x0000001e19197220 */ /* 0x000fe40000400000 */
[----:B-----5:R-:W-:Y:S01]  /*0810*/  FMUL R22, R12, R15 ;  /* 0x0000000f0c167220 */ /* 0x020fe20000400000 */
[----:B------:R-:W-:Y:S01]  /*0820*/  FMUL R15, R7, R28 ;  /* 0x0000001c070f7220 */ /* 0x000fe20000400000 */
[----:B------:R-:W-:-:S04]  /*0830*/  IMAD.WIDE R6, R38, 0x4, R40 ;  /* 0x0000000426067825 */ /* 0x000fc800078e0228 */
[----:B----4-:R-:W-:Y:S01]  /*0840*/  FFMA R10, R10, R25, R18 ;  /* 0x000000190a0a7223 */ /* 0x010fe20000000012 */
[----:B-1----:R-:W-:-:S04]  /*0850*/  IMAD.WIDE R28, R0, 0x4, R4 ;  /* 0x00000004001c7825 */ /* 0x002fc800078e0204 */
[----:B------:R-:W-:Y:S01]  /*0860*/  FFMA R8, R8, R15, R16 ;  /* 0x0000000f08087223 */ /* 0x000fe20000000010 */
[----:B------:R-:W2:Y:S01]  /*0870*/  LDG.E.EL.128 R4, desc[UR4][R6.64] ;  /* 0x0000000406047981 */ /* 0x000ea2000c2e1d00 */
[----:B---3--:R-:W-:-:S03]  /*0880*/  IMAD.WIDE R24, R38, 0x4, R42 ;  /* 0x0000000426187825 */ /* 0x008fc600078e022a */
[----:B------:R-:W2:Y:S04]  /*0890*/  LDG.E.128 R12, desc[UR4][R28.64] ;  /* 0x000000041c0c7981 */ /* 0x000ea8000c1e1d00 */
[----:B------:R-:W3:Y:S01]  /*08a0*/  LDG.E.EL.128 R24, desc[UR4][R24.64] ;  /* 0x0000000418187981 */ /* 0x000ee2000c2e1d00 */
[----:B------:R-:W-:Y:S01]  /*08b0*/  FMUL R22, R22, R33 ;  /* 0x0000002116167220 */ /* 0x000fe20000400000 */
[----:B------:R-:W-:-:S04]  /*08c0*/  IMAD.WIDE R32, R37, 0x4, R40 ;  /* 0x0000000425207825 */ /* 0x000fc800078e0228 */
[----:B------:R-:W-:Y:S02]  /*08d0*/  FADD R16, R31, -R35 ;  /* 0x800000231f107221 */ /* 0x000fe40000000000 */
[----:B------:R-:W4:Y:S04]  /*08e0*/  LDG.E.128 R28, desc[UR4][R28.64+0x800] ;  /* 0x000800041c1c7981 */ /* 0x000f28000c1e1d00 */
[----:B------:R-:W4:Y:S01]  /*08f0*/  LDG.E.EL.128 R32, desc[UR4][R32.64] ;  /* 0x0000000420207981 */ /* 0x000f22000c2e1d00 */
[----:B------:R-:W-:Y:S01]  /*0900*/  FFMA R9, R9, R22, R17 ;  /* 0x0000001609097223 */ /* 0x000fe20000000011 */
[----:B--2---:R-:W-:Y:S01]  /*0910*/  FADD R5, R13, -R5 ;  /* 0x800000050d057221 */ /* 0x004fe20000000000 */
[----:B------:R-:W-:Y:S01]  /*0920*/  FADD R4, R12, -R4 ;  /* 0x800000040c047221 */ /* 0x000fe20000000000 */
[----:B---3--:R-:W-:Y:S01]  /*0930*/  FADD R13, R24, 9.9999997473787516356e-06 ;  /* 0x3727c5ac180d7421 */ /* 0x008fe20000000000 */
[----:B------:R-:W-:-:S05]  /*0940*/  FADD R12, R25, 9.9999997473787516356e-06 ;  /* 0x3727c5ac190c7421 */ /* 0x000fca0000000000 */
[----:B------:R-:W0:Y:S01]  /*0950*/  MUFU.SQRT R13, R13 ;  /* 0x0000000d000d7308 */ /* 0x000e220000002000 */
[----:B------:R-:W-:Y:S01]  /*0960*/  FADD R26, R26, 9.9999997473787516356e-06 ;  /* 0x3727c5ac1a1a7421 */ /* 0x000fe20000000000 */
[----:B------:R-:W-:-:S06]  /*0970*/  FADD R27, R27, 9.9999997473787516356e-06 ;  /* 0x3727c5ac1b1b7421 */ /* 0x000fcc0000000000 */
[----:B------:R-:W1:Y:S01]  /*0980*/  MUFU.SQRT R12, R12 ;  /* 0x0000000c000c7308 */ /* 0x000e620000002000 */
[----:B------:R-:W-:Y:S01]  /*0990*/  FADD R6, R14, -R6 ;  /* 0x800000060e067221 */ /* 0x000fe20000000000 */
[----:B------:R-:W-:-:S06]  /*09a0*/  FADD R7, R15, -R7 ;  /* 0x800000070f077221 */ /* 0x000fcc0000000000 */
[----:B------:R-:W2:Y:S01]  /*09b0*/  MUFU.SQRT R14, R26 ;  /* 0x0000001a000e7308 */ /* 0x000ea20000002000 */
[----:B0-----:R-:W-:-:S07]  /*09c0*/  FSETP.GT.AND P6, PT, R13, 8.50705917302346158658e+37, PT ;  /* 0x7e8000000d00780b */ /* 0x001fce0003fc4000 */
[----:B------:R0:W3:Y:S01]  /*09d0*/  MUFU.SQRT R15, R27 ;  /* 0x0000001b000f7308 */ /* 0x0000e20000002000 */
[C---:B-1----:R-:W-:Y:S02]  /*09e0*/  FSETP.GT.AND P5, PT, R12.reuse, 8.50705917302346158658e+37, PT ;  /* 0x7e8000000c00780b */ /* 0x042fe40003fa4000 */
[----:B------:R-:W-:Y:S02]  /*09f0*/  FSETP.GEU.AND P3, PT, R12, 1.175494350822287508e-38, PT ;  /* 0x008000000c00780b */ /* 0x000fe40003f6e000 */
[C---:B------:R-:W-:Y:S02]  /*0a00*/  FSETP.GEU.AND P4, PT, R13.reuse, 1.175494350822287508e-38, PT ;  /* 0x008000000d00780b */ /* 0x040fe40003f8e000 */
[----:B--2---:R-:W-:Y:S01]  /*0a10*/  FSETP.GT.AND P2, PT, R14, 8.50705917302346158658e+37, PT ;  /* 0x7e8000000e00780b */ /* 0x004fe20003f44000 */
[----:B------:R-:W-:Y:S01]  /*0a20*/  @P6 FMUL R13, R13, 0.25 ;  /* 0x3e8000000d0d6820 */ /* 0x000fe20000400000 */
[----:B------:R-:W-:Y:S01]  /*0a30*/  FSEL R24, R2, 1, P6 ;  /* 0x3f80000002187808 */ /* 0x000fe20003000000 */
[----:B----4-:R-:W-:Y:S01]  /*0a40*/  FADD R17, R28, -R32 ;  /* 0x800000201c117221 */ /* 0x010fe20000000000 */
[----:B------:R-:W-:Y:S01]  /*0a50*/  FSETP.GEU.AND P1, PT, R14, 1.175494350822287508e-38, PT ;  /* 0x008000000e00780b */ /* 0x000fe20003f2e000 */
[----:B------:R-:W-:Y:S01]  /*0a60*/  FADD R22, R30, -R34 ;  /* 0x800000221e167221 */ /* 0x000fe20000000000 */
[----:B------:R-:W-:Y:S01]  /*0a70*/  FADD R39, R31, -R35 ;  /* 0x800000231f277221 */ /* 0x000fe20000000000 */
[----:B0-----:R-:W0:Y:S01]  /*0a80*/  LDC.64 R26, c[0x0][0x258] ;  /* 0x00009600ff1a7b82 */ /* 0x001e220000000a00 */
[C---:B---3--:R-:W-:Y:S01]  /*0a90*/  FSETP.GT.AND P0, PT, R15.reuse, 8.50705917302346158658e+37, PT ;  /* 0x7e8000000f00780b */ /* 0x048fe20003f04000 */
[----:B------:R-:W-:Y:S01]  /*0aa0*/  @P5 FMUL R12, R12, 0.25 ;  /* 0x3e8000000c0c5820 */ /* 0x000fe20000400000 */
[----:B------:R-:W-:-:S03]  /*0ab0*/  FSETP.GEU.AND P6, PT, R15, 1.175494350822287508e-38, PT ;  /* 0x008000000f00780b */ /* 0x000fc60003fce000 */
[----:B------:R-:W-:Y:S01]  /*0ac0*/  @!P3 FMUL R12, R12, 16777216 ;  /* 0x4b8000000c0cb820 */ /* 0x000fe20000400000 */
[----:B------:R-:W-:Y:S01]  /*0ad0*/  @P2 FMUL R14, R14, 0.25 ;  /* 0x3e8000000e0e2820 */ /* 0x000fe20000400000 */
[----:B------:R-:W-:Y:S01]  /*0ae0*/  @!P4 FMUL R13, R13, 16777216 ;  /* 0x4b8000000d0dc820 */ /* 0x000fe20000400000 */
[----:B------:R-:W-:Y:S01]  /*0af0*/  FSEL R25, R2, 1, P5 ;  /* 0x3f80000002197808 */ /* 0x000fe20002800000 */
[----:B------:R1:W2:Y:S01]  /*0b00*/  MUFU.RCP R28, R12 ;  /* 0x0000000c001c7308 */ /* 0x0002a20000001000 */
[----:B------:R-:W3:Y:S03]  /*0b10*/  LDC.64 R30, c[0x0][0x260] ;  /* 0x00009800ff1e7b82 */ /* 0x000ee60000000a00 */
[----:B------:R-:W-:Y:S01]  /*0b20*/  @P0 FMUL R15, R15, 0.25 ;  /* 0x3e8000000f0f0820 */ /* 0x000fe20000400000 */
[----:B------:R-:W-:-:S03]  /*0b30*/  @!P1 FMUL R14, R14, 16777216 ;  /* 0x4b8000000e0e9820 */ /* 0x000fc60000400000 */
[----:B------:R-:W-:Y:S01]  /*0b40*/  @!P6 FMUL R15, R15, 16777216 ;  /* 0x4b8000000f0fe820 */ /* 0x000fe20000400000 */
[----:B------:R-:W4:Y:S01]  /*0b50*/  MUFU.RCP R13, R13 ;  /* 0x0000000d000d7308 */ /* 0x000f220000001000 */
[----:B------:R-:W-:Y:S01]  /*0b60*/  @!P3 FMUL R25, R25, 16777216 ;  /* 0x4b8000001919b820 */ /* 0x000fe20000400000 */
[----:B-1----:R-:W-:-:S06]  /*0b70*/  FSEL R12, R2, 1, P0 ;  /* 0x3f800000020c7808 */ /* 0x002fcc0000000000 */
[----:B------:R-:W1:Y:S01]  /*0b80*/  MUFU.RCP R14, R14 ;  /* 0x0000000e000e7308 */ /* 0x000e620000001000 */
[----:B--2---:R-:W-:Y:S01]  /*0b90*/  FMUL R28, R28, R25 ;  /* 0x000000191c1c7220 */ /* 0x004fe20000400000 */
[----:B------:R-:W-:-:S06]  /*0ba0*/  FSEL R25, R2, 1, P2 ;  /* 0x3f80000002197808 */ /* 0x000fcc0001000000 */
[----:B------:R-:W2:Y:S01]  /*0bb0*/  MUFU.RCP R15, R15 ;  /* 0x0000000f000f7308 */ /* 0x000ea20000001000 */
[----:B------:R-:W-:Y:S01]  /*0bc0*/  @!P4 FMUL R24, R24, 16777216 ;  /* 0x4b8000001818c820 */ /* 0x000fe20000400000 */
[----:B------:R-:W-:Y:S01]  /*0bd0*/  @!P1 FMUL R25, R25, 16777216 ;  /* 0x4b80000019199820 */ /* 0x000fe20000400000 */
[----:B------:R-:W-:Y:S02]  /*0be0*/  @!P6 FMUL R12, R12, 16777216 ;  /* 0x4b8000000c0ce820 */ /* 0x000fe40000400000 */
[----:B----4-:R-:W-:Y:S01]  /*0bf0*/  FMUL R13, R13, R24 ;  /* 0x000000180d0d7220 */ /* 0x010fe20000400000 */
[----:B-1----:R-:W-:-:S03]  /*0c00*/  FMUL R41, R14, R25 ;  /* 0x000000190e297220 */ /* 0x002fc60000400000 */
[----:B------:R-:W-:Y:S01]  /*0c10*/  FMUL R25, R13, R4 ;  /* 0x000000040d197220 */ /* 0x000fe20000400000 */
[----:B------:R-:W-:Y:S01]  /*0c20*/  FMUL R41, R41, R6 ;  /* 0x0000000629297220 */ /* 0x000fe20000400000 */
[----:B--2---:R-:W-:Y:S01]  /*0c30*/  FMUL R40, R15, R12 ;  /* 0x0000000c0f287220 */ /* 0x004fe20000400000 */
[----:B---3--:R-:W-:-:S04]  /*0c40*/  IMAD.WIDE R12, R38, 0x4, R30 ;  /* 0x00000004260c7825 */ /* 0x008fc800078e021e */
[----:B------:R-:W-:Y:S01]  /*0c50*/  FMUL R40, R40, R7 ;  /* 0x0000000728287220 */ /* 0x000fe20000400000 */
[----:B0-----:R-:W-:-:S04]  /*0c60*/  IMAD.WIDE R6, R38, 0x4, R26 ;  /* 0x0000000426067825 */ /* 0x001fc800078e021a */
[----:B------:R-:W-:Y:S01]  /*0c70*/  FMUL R28, R28, R5 ;  /* 0x000000051c1c7220 */ /* 0x000fe20000400000 */
[----:B------:R-:W2:Y:S04]  /*0c80*/  LDG.E.EL.128 R12, desc[UR4][R12.64] ;  /* 0x000000040c0c7981 */ /* 0x000ea8000c2e1d00 */
[----:B------:R-:W2:Y:S01]  /*0c90*/  LDG.E.EL.128 R4, desc[UR4][R6.64] ;  /* 0x0000000406047981 */ /* 0x000ea2000c2e1d00 */
[----:B------:R-:W-:-:S04]  /*0ca0*/  IMAD.WIDE R44, R37, 0x4, R42 ;  /* 0x00000004252c7825 */ /* 0x000fc800078e022a */
[----:B------:R-:W-:-:S04]  /*0cb0*/  IMAD.WIDE R42, R37, 0x4, R26 ;  /* 0x00000004252a7825 */ /* 0x000fc800078e021a */
[----:B------:R-:W-:Y:S01]  /*0cc0*/  FADD R18, R29, -R33 ;  /* 0x800000211d127221 */ /* 0x000fe20000000000 */
[----:B------:R-:W-:-:S06]  /*0cd0*/  IMAD.WIDE R32, R37, 0x4, R30 ;  /* 0x0000000425207825 */ /* 0x000fcc00078e021e */
[----:B------:R-:W3:Y:S01]  /*0ce0*/  LDG.E.EL.128 R32, desc[UR4][R32.64] ;  /* 0x0000000420207981 */ /* 0x000ee2000c2e1d00 */
[----:B--2---:R-:W-:-:S03]  /*0cf0*/  FFMA R4, R4, R25, R12 ;  /* 0x0000001904047223 */ /* 0x004fc6000000000c */
[----:B------:R-:W2:Y:S01]  /*0d00*/  LDG.E.EL.128 R24, desc[UR4][R44.64] ;  /* 0x000000042c187981 */ /* 0x000ea2000c2e1d00 */
[----:B------:R-:W-:-:S03]  /*0d10*/  FFMA R5, R5, R28, R13 ;  /* 0x0000001c05057223 */ /* 0x000fc6000000000d */
[----:B------:R-:W3:Y:S01]  /*0d20*/  LDG.E.EL.128 R28, desc[UR4][R42.64] ;  /* 0x000000042a1c7981 */ /* 0x000ee2000c2e1d00 */
[----:B------:R-:W-:Y:S01]  /*0d30*/  FFMA R40, R7, R40, R15 ;  /* 0x0000002807287223 */ /* 0x000fe2000000000f */
[----:B------:R-:W-:Y:S01]  /*0d40*/  FFMA R41, R6, R41, R14 ;  /* 0x0000002906297223 */ /* 0x000fe2000000000e */
[----:B------:R-:W-:-:S04]  /*0d50*/  FADD R23, R23, 9.9999997473787516356e-06 ;  /* 0x3727c5ac17177421 */ /* 0x000fc80000000000 */
[----:B------:R-:W-:Y:S01]  /*0d60*/  MUFU.SQRT R14, R23 ;  /* 0x00000017000e7308 */ /* 0x000fe20000002000 */
[----:B------:R-:W-:Y:S01]  /*0d70*/  FSETP.GEU.AND P6, PT, R36, -R5, PT ;  /* 0x800000052400720b */ /* 0x000fe20003fce000 */
[----:B------:R-:W-:-:S05]  /*0d80*/  FADD R5, R5, R36 ;  /* 0x0000002405057221 */ /* 0x000fca0000000000 */
[----:B------:R-:W-:Y:S01]  /*0d90*/  FSEL R5, R5, RZ, P6 ;  /* 0x000000ff05057208 */ /* 0x000fe20003000000 */
[----:B--2---:R-:W-:-:S04]  /*0da0*/  FADD R24, R24, 9.9999997473787516356e-06 ;  /* 0x3727c5ac18187421 */ /* 0x004fc80000000000 */
[----:B------:R-:W0:Y:S01]  /*0db0*/  MUFU.SQRT R13, R24 ;  /* 0x00000018000d7308 */ /* 0x000e220000002000 */
[----:B------:R-:W-:-:S07]  /*0dc0*/  FADD R25, R25, 9.9999997473787516356e-06 ;  /* 0x3727c5ac19197421 */ /* 0x000fce0000000000 */
[----:B------:R-:W1:Y:S01]  /*0dd0*/  MUFU.SQRT R7, R25 ;  /* 0x0000001900077308 */ /* 0x000e620000002000 */
[C---:B0-----:R-:W-:Y:S02]  /*0de0*/  FSETP.GT.AND P1, PT, R13.reuse, 8.50705917302346158658e+37, PT ;  /* 0x7e8000000d00780b */ /* 0x041fe40003f24000 */
[----:B------:R-:W-:Y:S02]  /*0df0*/  FSETP.GEU.AND P3, PT, R13, 1.175494350822287508e-38, PT ;  /* 0x008000000d00780b */ /* 0x000fe40003f6e000 */
[C---:B-1----:R-:W-:Y:S02]  /*0e00*/  FSETP.GT.AND P2, PT, R7.reuse, 8.50705917302346158658e+37, PT ;  /* 0x7e8000000700780b */ /* 0x042fe40003f44000 */
[----:B------:R-:W-:-:S07]  /*0e10*/  FSETP.GEU.AND P4, PT, R7, 1.175494350822287508e-38, PT ;  /* 0x008000000700780b */ /* 0x000fce0003f8e000 */
[----:B------:R-:W-:Y:S01]  /*0e20*/  @P1 FMUL R13, R13, 0.25 ;  /* 0x3e8000000d0d1820 */ /* 0x000fe20000400000 */
[----:B------:R-:W-:-:S03]  /*0e30*/  FADD R26, R26, 9.9999997473787516356e-06 ;  /* 0x3727c5ac1a1a7421 */ /* 0x000fc60000000000 */
[----:B------:R-:W-:Y:S01]  /*0e40*/  @!P3 FMUL R13, R13, 16777216 ;  /* 0x4b8000000d0db820 */ /* 0x000fe20000400000 */
[----:B------:R-:W0:Y:S01]  /*0e50*/  MUFU.SQRT R12, R26 ;  /* 0x0000001a000c7308 */ /* 0x000e220000002000 */
[----:B------:R-:W-:Y:S01]  /*0e60*/  FSEL R15, R2, 1, P1 ;  /* 0x3f800000020f7808 */ /* 0x000fe20000800000 */
[----:B------:R-:W-:-:S06]  /*0e70*/  @P2 FMUL R7, R7, 0.25 ;  /* 0x3e80000007072820 */ /* 0x000fcc0000400000 */
[----:B------:R-:W1:Y:S01]  /*0e80*/  MUFU.RCP R6, R13 ;  /* 0x0000000d00067308 */ /* 0x000e620000001000 */
[----:B------:R-:W-:Y:S01]  /*0e90*/  @!P4 FMUL R7, R7, 16777216 ;  /* 0x4b8000000707c820 */ /* 0x000fe20000400000 */
[----:B------:R-:W-:Y:S01]  /*0ea0*/  @!P3 FMUL R15, R15, 16777216 ;  /* 0x4b8000000f0fb820 */ /* 0x000fe20000400000 */
[----:B------:R-:W-:-:S05]  /*0eb0*/  FADD R27, R27, 9.9999997473787516356e-06 ;  /* 0x3727c5ac1b1b7421 */ /* 0x000fca0000000000 */
[----:B------:R-:W2:Y:S01]  /*0ec0*/  MUFU.RCP R7, R7 ;  /* 0x0000000700077308 */ /* 0x000ea20000001000 */
[----:B0-----:R-:W-:Y:S01]  /*0ed0*/  FSETP.GT.AND P0, PT, R12, 8.50705917302346158658e+37, PT ;  /* 0x7e8000000c00780b */ /* 0x001fe20003f04000 */
[----:B-1----:R-:W-:-:S06]  /*0ee0*/  FMUL R6, R6, R15 ;  /* 0x0000000f06067220 */ /* 0x002fcc0000400000 */
[----:B------:R-:W0:Y:S01]  /*0ef0*/  MUFU.SQRT R15, R27 ;  /* 0x0000001b000f7308 */ /* 0x000e220000002000 */
[----:B------:R-:W-:-:S05]  /*0f00*/  FSEL R24, R2, 1, P2 ;  /* 0x3f80000002187808 */ /* 0x000fca0001000000 */
[----:B------:R-:W-:Y:S01]  /*0f10*/  @!P4 FMUL R24, R24, 16777216 ;  /* 0x4b8000001818c820 */ /* 0x000fe20000400000 */
[C---:B------:R-:W-:Y:S01]  /*0f20*/  FSETP.GEU.AND P5, PT, R12.reuse, 1.175494350822287508e-38, PT ;  /* 0x008000000c00780b */ /* 0x040fe20003fae000 */
[----:B------:R-:W-:Y:S02]  /*0f30*/  @P0 FMUL R12, R12, 0.25 ;  /* 0x3e8000000c0c0820 */ /* 0x000fe40000400000 */
[----:B--2---:R-:W-:Y:S01]  /*0f40*/  FMUL R7, R7, R24 ;  /* 0x0000001807077220 */ /* 0x004fe20000400000 */
[----:B------:R-:W-:Y:S02]  /*0f50*/  FSEL R24, R2, 1, P0 ;  /* 0x3f80000002187808 */ /* 0x000fe40000000000 */
[C---:B------:R-:W-:Y:S02]  /*0f60*/  FSETP.GT.AND P1, PT, R14.reuse, 8.50705917302346158658e+37, PT ;  /* 0x7e8000000e00780b */ /* 0x040fe40003f24000 */
[----:B0-----:R-:W-:Y:S02]  /*0f70*/  FSETP.GT.AND P0, PT, R15, 8.50705917302346158658e+37, PT ;  /* 0x7e8000000f00780b */ /* 0x001fe40003f04000 */
[----:B------:R-:W-:-:S02]  /*0f80*/  FSETP.GEU.AND P2, PT, R14, 1.175494350822287508e-38, PT ;  /* 0x008000000e00780b */ /* 0x000fc40003f4e000 */
[----:B------:R-:W-:Y:S01]  /*0f90*/  FSETP.GEU.AND P3, PT, R15, 1.175494350822287508e-38, PT ;  /* 0x008000000f00780b */ /* 0x000fe20003f6e000 */
[----:B------:R-:W-:-:S06]  /*0fa0*/  @!P5 FMUL R12, R12, 16777216 ;  /* 0x4b8000000c0cd820 */ /* 0x000fcc0000400000 */
[----:B------:R-:W-:Y:S02]  /*0fb0*/  @P1 FMUL R14, R14, 0.25 ;  /* 0x3e8000000e0e1820 */ /* 0x000fe40000400000 */
[----:B------:R-:W-:Y:S02]  /*0fc0*/  @P0 FMUL R15, R15, 0.25 ;  /* 0x3e8000000f0f0820 */ /* 0x000fe40000400000 */
[----:B------:R-:W-:Y:S02]  /*0fd0*/  @!P2 FMUL R14, R14, 16777216 ;  /* 0x4b8000000e0ea820 */ /* 0x000fe40000400000 */
[----:B------:R-:W-:Y:S01]  /*0fe0*/  @!P3 FMUL R15, R15, 16777216 ;  /* 0x4b8000000f0fb820 */ /* 0x000fe20000400000 */
[----:B------:R0:W1:Y:S01]  /*0ff0*/  MUFU.RCP R13, R12 ;  /* 0x0000000c000d7308 */ /* 0x0000620000001000 */
[----:B------:R-:W-:-:S07]  /*1000*/  FSEL R23, R2, 1, P1 ;  /* 0x3f80000002177808 */ /* 0x000fce0000800000 */
[----:B------:R-:W2:Y:S01]  /*1010*/  MUFU.RCP R14, R14 ;  /* 0x0000000e000e7308 */ /* 0x000ea20000001000 */
[----:B0-----:R-:W-:-:S07]  /*1020*/  FSEL R12, R2, 1, P0 ;  /* 0x3f800000020c7808 */ /* 0x001fce0000000000 */
[----:B------:R-:W0:Y:S01]  /*1030*/  MUFU.RCP R15, R15 ;  /* 0x0000000f000f7308 */ /* 0x000e220000001000 */
[----:B------:R-:W-:Y:S01]  /*1040*/  FSETP.GEU.AND P0, PT, R3, -R4, PT ;  /* 0x800000040300720b */ /* 0x000fe20003f0e000 */
[----:B------:R-:W-:Y:S01]  /*1050*/  FADD R4, R4, R3 ;  /* 0x0000000304047221 */ /* 0x000fe20000000000 */
[----:B------:R-:W-:Y:S01]  /*1060*/  @!P5 FMUL R24, R24, 16777216 ;  /* 0x4b8000001818d820 */ /* 0x000fe20000400000 */
[----:B------:R-:W4:Y:S01]  /*1070*/  LDC.64 R2, c[0x0][0x210] ;  /* 0x00008400ff027b82 */ /* 0x000f220000000a00 */
[----:B------:R-:W-:Y:S01]  /*1080*/  @!P2 FMUL R23, R23, 16777216 ;  /* 0x4b8000001717a820 */ /* 0x000fe20000400000 */
[----:B------:R-:W-:Y:S01]  /*1090*/  @!P3 FMUL R12, R12, 16777216 ;  /* 0x4b8000000c0cb820 */ /* 0x000fe20000400000 */
[----:B-1----:R-:W-:Y:S02]  /*10a0*/  FMUL R13, R13, R24 ;  /* 0x000000180d0d7220 */ /* 0x002fe40000400000 */
[----:B--2---:R-:W-:Y:S01]  /*10b0*/  FMUL R23, R14, R23 ;  /* 0x000000170e177220 */ /* 0x004fe20000400000 */
[----:B------:R-:W-:Y:S01]  /*10c0*/  FMUL R17, R6, R17 ;  /* 0x0000001106117220 */ /* 0x000fe20000400000 */
[----:B------:R-:W-:Y:S01]  /*10d0*/  FMUL R18, R7, R18 ;  /* 0x0000001207127220 */ /* 0x000fe20000400000 */
[----:B0-----:R-:W-:Y:S01]  /*10e0*/  FMUL R12, R15, R12 ;  /* 0x0000000c0f0c7220 */ /* 0x001fe20000400000 */
[----:B------:R-:W-:Y:S01]  /*10f0*/  FMUL R16, R23, R16 ;  /* 0x0000001017107220 */ /* 0x000fe20000400000 */
[----:B------:R-:W-:-:S02]  /*1100*/  FMUL R13, R13, R22 ;  /* 0x000000160d0d7220 */ /* 0x000fc40000400000 */
[----:B------:R-:W-:Y:S01]  /*1110*/  FMUL R12, R12, R39 ;  /* 0x000000270c0c7220 */ /* 0x000fe20000400000 */
[----:B------:R-:W-:Y:S01]  /*1120*/  FFMA R11, R11, R16, R19 ;  /* 0x000000100b0b7223 */ /* 0x000fe20000000013 */
[----:B---3--:R-:W-:Y:S01]  /*1130*/  FFMA R17, R28, R17, R32 ;  /* 0x000000111c117223 */ /* 0x008fe20000000020 */
[----:B------:R-:W-:Y:S01]  /*1140*/  FFMA R18, R29, R18, R33 ;  /* 0x000000121d127223 */ /* 0x000fe20000000021 */
[----:B------:R-:W-:Y:S01]  /*1150*/  FFMA R13, R30, R13, R34 ;  /* 0x0000000d1e0d7223 */ /* 0x000fe20000000022 */
[----:B------:R-:W-:Y:S01]  /*1160*/  FFMA R12, R31, R12, R35 ;  /* 0x0000000c1f0c7223 */ /* 0x000fe20000000023 */
[----:B------:R-:W-:Y:S01]  /*1170*/  FSEL R4, R4, RZ, P0 ;  /* 0x000000ff04047208 */ /* 0x000fe20000000000 */
[----:B------:R-:W-:Y:S01]  /*1180*/  FADD R7, R40, R21 ;  /* 0x0000001528077221 */ /* 0x000fe20000000000 */
[----:B------:R-:W-:Y:S01]  /*1190*/  FSETP.GEU.AND P5, PT, R20, -R41, PT ;  /* 0x800000291400720b */ /* 0x000fe20003fae000 */
        /* <DEDUP_REMOVED lines=10> */
[----:B----4-:R-:W-:Y:S01]  /*1240*/  IMAD.WIDE R2, R0, 0x4, R2 ;  /* 0x0000000400027825 */ /* 0x010fe200078e0202 */
[----:B------:R-:W-:-:S02]  /*1250*/  FSEL R6, R20, RZ, P5 ;  /* 0x000000ff14067208 */ /* 0x000fc40002800000 */
[----:B------:R-:W-:Y:S02]  /*1260*/  FSEL R7, R7, RZ, P4 ;  /* 0x000000ff07077208 */ /* 0x000fe40002000000 */
[----:B------:R-:W-:Y:S02]  /*1270*/  FSEL R8, R8, RZ, P3 ;  /* 0x000000ff08087208 */ /* 0x000fe40001800000 */
[----:B------:R-:W-:Y:S02]  /*1280*/  FSEL R9, R9, RZ, P2 ;  /* 0x000000ff09097208 */ /* 0x000fe40001000000 */
[----:B------:R-:W-:Y:S02]  /*1290*/  FSEL R10, R10, RZ, P1 ;  /* 0x000000ff0a0a7208 */ /* 0x000fe40000800000 */
[----:B------:R-:W-:Y:S01]  /*12a0*/  FSEL R11, R11, RZ, P0 ;  /* 0x000000ff0b0b7208 */ /* 0x000fe20000000000 */
[----:B------:R-:W-:Y:S04]  /*12b0*/  STG.E.128 desc[UR4][R2.64], R4 ;  /* 0x0000000402007986 */ /* 0x000fe8000c101d04 */
[----:B------:R-:W-:Y:S01]  /*12c0*/  STG.E.128 desc[UR4][R2.64+0x800], R8 ;  /* 0x0008000802007986 */ /* 0x000fe2000c101d04 */
[----:B------:R-:W-:Y:S05]  /*12d0*/  EXIT ;  /* 0x000000000000794d */ /* 0x000fea0003800000 */
.L_x_0:
[----:B------:R-:W-:-:S00]  /*12e0*/  BRA `(.L_x_0) ;  /* 0xfffffffc00fc7947 */ /* 0x000fc0000383ffff */
[----:B------:R-:W-:-:S00]  /*12f0*/  NOP ;  /* 0x0000000000007918 */ /* 0x000fc00000000000 */
        /* <DEDUP_REMOVED lines=8> */
.L_x_1:


//--------------------- .nv.global.init           --------------------------
	.section	.nv.global.init,"aw",@progbits
.nv.global.init:
	.type		_$_str,@object
	.size		_$_str,(_$_str_$_2 - _$_str)
_$_str:
        /*0000*/ 	.byte	0x5f, 0x5f, 0x43, 0x55, 0x44, 0x41, 0x5f, 0x46, 0x54, 0x5a, 0x00
	.type		_$_str_$_2,@object
	.size		_$_str_$_2,(.L_1 - _$_str_$_2)
_$_str_$_2:
        /*000b*/ 	.byte	0x5f, 0x5f, 0x43, 0x55, 0x44, 0x41, 0x5f, 0x50, 0x52, 0x45, 0x43, 0x5f, 0x53, 0x51, 0x52, 0x54
        /*001b*/ 	.byte	0x00
.L_1:


//--------------------- .nv.constant0.triton_poi_fused__native_batch_norm_legit_no_training_add_relu_52 --------------------------
	.section	.nv.constant0.triton_poi_fused__native_batch_norm_legit_no_training_add_relu_52,"a",@progbits
	.sectionflags	@""
	.align	4
.nv.constant0.triton_poi_fused__native_batch_norm_legit_no_training_add_relu_52:
	.zero		620
